//
// Generated by NVIDIA NVVM Compiler
//
// Compiler Build ID: CL-36424714
// Cuda compilation tools, release 13.0, V13.0.88
// Based on NVVM 20.0.0
//

.version 9.0
.target sm_100
.address_size 64

	// .globl	_ZN3cub18CUB_300001_SM_10006detail11EmptyKernelIvEEvv
.global .align 1 .b8 _ZN40_INTERNAL_2fbd7d59_4_k_cu_490aa175_681844cuda3std3__45__cpo5beginE[1];
.global .align 1 .b8 _ZN40_INTERNAL_2fbd7d59_4_k_cu_490aa175_681844cuda3std3__45__cpo3endE[1];
.global .align 1 .b8 _ZN40_INTERNAL_2fbd7d59_4_k_cu_490aa175_681844cuda3std3__45__cpo6cbeginE[1];
.global .align 1 .b8 _ZN40_INTERNAL_2fbd7d59_4_k_cu_490aa175_681844cuda3std3__45__cpo4cendE[1];
.global .align 1 .b8 _ZN40_INTERNAL_2fbd7d59_4_k_cu_490aa175_681844cuda3std3__45__cpo6rbeginE[1];
.global .align 1 .b8 _ZN40_INTERNAL_2fbd7d59_4_k_cu_490aa175_681844cuda3std3__45__cpo4rendE[1];
.global .align 1 .b8 _ZN40_INTERNAL_2fbd7d59_4_k_cu_490aa175_681844cuda3std3__45__cpo7crbeginE[1];
.global .align 1 .b8 _ZN40_INTERNAL_2fbd7d59_4_k_cu_490aa175_681844cuda3std3__45__cpo5crendE[1];
.global .align 1 .b8 _ZN40_INTERNAL_2fbd7d59_4_k_cu_490aa175_681844cuda3std3__442_GLOBAL__N__2fbd7d59_4_k_cu_490aa175_681846ignoreE[1];
.global .align 1 .b8 _ZN40_INTERNAL_2fbd7d59_4_k_cu_490aa175_681844cuda3std3__419piecewise_constructE[1];
.global .align 1 .b8 _ZN40_INTERNAL_2fbd7d59_4_k_cu_490aa175_681844cuda3std3__48in_placeE[1];
.global .align 1 .b8 _ZN40_INTERNAL_2fbd7d59_4_k_cu_490aa175_681844cuda3std3__420unreachable_sentinelE[1];
.global .align 1 .b8 _ZN40_INTERNAL_2fbd7d59_4_k_cu_490aa175_681844cuda3std3__47nulloptE[1];
.global .align 1 .b8 _ZN40_INTERNAL_2fbd7d59_4_k_cu_490aa175_681844cuda3std3__48unexpectE[1];
.global .align 1 .b8 _ZN40_INTERNAL_2fbd7d59_4_k_cu_490aa175_681844cuda3std6ranges3__45__cpo4swapE[1];
.global .align 1 .b8 _ZN40_INTERNAL_2fbd7d59_4_k_cu_490aa175_681844cuda3std6ranges3__45__cpo9iter_moveE[1];
.global .align 1 .b8 _ZN40_INTERNAL_2fbd7d59_4_k_cu_490aa175_681844cuda3std6ranges3__45__cpo5beginE[1];
.global .align 1 .b8 _ZN40_INTERNAL_2fbd7d59_4_k_cu_490aa175_681844cuda3std6ranges3__45__cpo3endE[1];
.global .align 1 .b8 _ZN40_INTERNAL_2fbd7d59_4_k_cu_490aa175_681844cuda3std6ranges3__45__cpo6cbeginE[1];
.global .align 1 .b8 _ZN40_INTERNAL_2fbd7d59_4_k_cu_490aa175_681844cuda3std6ranges3__45__cpo4cendE[1];
.global .align 1 .b8 _ZN40_INTERNAL_2fbd7d59_4_k_cu_490aa175_681844cuda3std6ranges3__45__cpo7advanceE[1];
.global .align 1 .b8 _ZN40_INTERNAL_2fbd7d59_4_k_cu_490aa175_681844cuda3std6ranges3__45__cpo9iter_swapE[1];
.global .align 1 .b8 _ZN40_INTERNAL_2fbd7d59_4_k_cu_490aa175_681844cuda3std6ranges3__45__cpo4nextE[1];
.global .align 1 .b8 _ZN40_INTERNAL_2fbd7d59_4_k_cu_490aa175_681844cuda3std6ranges3__45__cpo4prevE[1];
.global .align 1 .b8 _ZN40_INTERNAL_2fbd7d59_4_k_cu_490aa175_681844cuda3std6ranges3__45__cpo4dataE[1];
.global .align 1 .b8 _ZN40_INTERNAL_2fbd7d59_4_k_cu_490aa175_681844cuda3std6ranges3__45__cpo5cdataE[1];
.global .align 1 .b8 _ZN40_INTERNAL_2fbd7d59_4_k_cu_490aa175_681844cuda3std6ranges3__45__cpo4sizeE[1];
.global .align 1 .b8 _ZN40_INTERNAL_2fbd7d59_4_k_cu_490aa175_681844cuda3std6ranges3__45__cpo5ssizeE[1];
.global .align 1 .b8 _ZN40_INTERNAL_2fbd7d59_4_k_cu_490aa175_681844cuda3std6ranges3__45__cpo8distanceE[1];
.global .align 1 .b8 _ZN40_INTERNAL_2fbd7d59_4_k_cu_490aa175_681846thrust24THRUST_300001_SM_1000_NS8cuda_cub3parE[1];
.global .align 1 .b8 _ZN40_INTERNAL_2fbd7d59_4_k_cu_490aa175_681846thrust24THRUST_300001_SM_1000_NS8cuda_cub10par_nosyncE[1];
.global .align 1 .b8 _ZN40_INTERNAL_2fbd7d59_4_k_cu_490aa175_681846thrust24THRUST_300001_SM_1000_NS6system6detail10sequential3seqE[1];
.global .align 1 .b8 _ZN40_INTERNAL_2fbd7d59_4_k_cu_490aa175_681846thrust24THRUST_300001_SM_1000_NS12placeholders2_1E[1];
.global .align 1 .b8 _ZN40_INTERNAL_2fbd7d59_4_k_cu_490aa175_681846thrust24THRUST_300001_SM_1000_NS12placeholders2_2E[1];
.global .align 1 .b8 _ZN40_INTERNAL_2fbd7d59_4_k_cu_490aa175_681846thrust24THRUST_300001_SM_1000_NS12placeholders2_3E[1];
.global .align 1 .b8 _ZN40_INTERNAL_2fbd7d59_4_k_cu_490aa175_681846thrust24THRUST_300001_SM_1000_NS12placeholders2_4E[1];
.global .align 1 .b8 _ZN40_INTERNAL_2fbd7d59_4_k_cu_490aa175_681846thrust24THRUST_300001_SM_1000_NS12placeholders2_5E[1];
.global .align 1 .b8 _ZN40_INTERNAL_2fbd7d59_4_k_cu_490aa175_681846thrust24THRUST_300001_SM_1000_NS12placeholders2_6E[1];
.global .align 1 .b8 _ZN40_INTERNAL_2fbd7d59_4_k_cu_490aa175_681846thrust24THRUST_300001_SM_1000_NS12placeholders2_7E[1];
.global .align 1 .b8 _ZN40_INTERNAL_2fbd7d59_4_k_cu_490aa175_681846thrust24THRUST_300001_SM_1000_NS12placeholders2_8E[1];
.global .align 1 .b8 _ZN40_INTERNAL_2fbd7d59_4_k_cu_490aa175_681846thrust24THRUST_300001_SM_1000_NS12placeholders2_9E[1];
.global .align 1 .b8 _ZN40_INTERNAL_2fbd7d59_4_k_cu_490aa175_681846thrust24THRUST_300001_SM_1000_NS12placeholders3_10E[1];
.global .align 1 .b8 _ZN40_INTERNAL_2fbd7d59_4_k_cu_490aa175_681846thrust24THRUST_300001_SM_1000_NS3seqE[1];

.visible .entry _ZN3cub18CUB_300001_SM_10006detail11EmptyKernelIvEEvv()
{


	ret;

}


// ===== COMPILED SASS (sm_100) =====

	.target	sm_100

	.elftype	@"ET_EXEC"


//--------------------- .note.nv.tkinfo           --------------------------
	.section	.note.nv.tkinfo,"",@"SHT_NOTE"
	.sectionflags	@"SHF_NOTE_NV_TKINFO"
	.tkinfo
        /*0018*/ 	.word	0x00000002
        /*0030*/ 	.string	""
        /*0030*/ 	.string	"ptxas"
        /*0030*/ 	.string	"Cuda compilation tools, release 13.0, V13.0.88"
        /*0030*/ 	.string	"Build cuda_13.0.r13.0/compiler.36424714_0"
        /*0030*/ 	.string	"-arch sm_100 -m 64 "



//--------------------- .note.nv.cuinfo           --------------------------
	.section	.note.nv.cuinfo,"",@"SHT_NOTE"
	.sectionflags	@"SHF_NOTE_NV_CUINFO"
        /*0018*/ 	.short	0x0002
        /*001a*/ 	.short	0x0064
        /*001c*/ 	.short	0x0082
	.zero		2


//--------------------- .nv.info                  --------------------------
	.section	.nv.info,"",@"SHT_CUDA_INFO"
	.align	4


	//----- nvinfo : EIATTR_REGCOUNT
	.align		4
        /*0000*/ 	.byte	0x04, 0x2f
        /*0002*/ 	.short	(.L_44 - .L_43)
	.align		4
.L_43:
        /*0004*/ 	.word	index@(_ZN3cub18CUB_300001_SM_10006detail11EmptyKernelIvEEvv)
        /*0008*/ 	.word	0x00000004


	//----- nvinfo : EIATTR_FRAME_SIZE
	.align		4
.L_44:
        /*000c*/ 	.byte	0x04, 0x11
        /*000e*/ 	.short	(.L_46 - .L_45)
	.align		4
.L_45:
        /*0010*/ 	.word	index@(_ZN3cub18CUB_300001_SM_10006detail11EmptyKernelIvEEvv)
        /*0014*/ 	.word	0x00000000


	//----- nvinfo : EIATTR_MIN_STACK_SIZE
	.align		4
.L_46:
        /*0018*/ 	.byte	0x04, 0x12
        /*001a*/ 	.short	(.L_48 - .L_47)
	.align		4
.L_47:
        /*001c*/ 	.word	index@(_ZN3cub18CUB_300001_SM_10006detail11EmptyKernelIvEEvv)
        /*0020*/ 	.word	0x00000000
.L_48:


//--------------------- .nv.compat                --------------------------
	.section	.nv.compat,"",@"SHT_CUDA_COMPAT_INFO"
	.align	4
        /*0000*/ 	.byte	0x02, 0x09, 0x00, 0x00, 0x02, 0x02, 0x01, 0x00, 0x02, 0x05, 0x05, 0x00, 0x03, 0x07, 0x01, 0x01
        /*0010*/ 	.byte	0x02, 0x03, 0x00, 0x00, 0x02, 0x06, 0x01, 0x00, 0x04, 0x0b, 0x08, 0x00, 0x09, 0x00, 0x00, 0x00
        /*0020*/ 	.byte	0x00, 0x00, 0x00, 0x00


//--------------------- .nv.info._ZN3cub18CUB_300001_SM_10006detail11EmptyKernelIvEEvv --------------------------
	.section	.nv.info._ZN3cub18CUB_300001_SM_10006detail11EmptyKernelIvEEvv,"",@"SHT_CUDA_INFO"
	.sectionflags	@""
	.align	4


	//----- nvinfo : EIATTR_CUDA_API_VERSION
	.align		4
        /*0000*/ 	.byte	0x04, 0x37
        /*0002*/ 	.short	(.L_50 - .L_49)
.L_49:
        /*0004*/ 	.word	0x00000082


	//----- nvinfo : EIATTR_SPARSE_MMA_MASK
	.align		4
.L_50:
        /*0008*/ 	.byte	0x03, 0x50
        /*000a*/ 	.short	0x0000


	//----- nvinfo : EIATTR_MAXREG_COUNT
	.align		4
        /*000c*/ 	.byte	0x03, 0x1b
        /*000e*/ 	.short	0x00ff


	//----- nvinfo : EIATTR_MERCURY_ISA_VERSION
	.align		4
        /*0010*/ 	.byte	0x03, 0x5f
        /*0012*/ 	.short	0x0101


	//----- nvinfo : EIATTR_VRC_CTA_INIT_COUNT
	.align		4
        /*0014*/ 	.byte	0x02, 0x4a
	.zero		1
	.zero		1


	//----- nvinfo : EIATTR_EXIT_INSTR_OFFSETS
	.align		4
        /*0018*/ 	.byte	0x04, 0x1c
        /*001a*/ 	.short	(.L_52 - .L_51)


	//   ....[0]....
.L_51:
        /*001c*/ 	.word	0x00000010


	//----- nvinfo : EIATTR_SW_WAR
	.align		4
.L_52:
        /*0020*/ 	.byte	0x04, 0x36
        /*0022*/ 	.short	(.L_54 - .L_53)
.L_53:
        /*0024*/ 	.word	0x00000008
.L_54:


//--------------------- .nv.callgraph             --------------------------
	.section	.nv.callgraph,"",@"SHT_CUDA_CALLGRAPH"
	.align	4
	.sectionentsize	8
	.align		4
        /*0000*/ 	.word	0x00000000
	.align		4
        /*0004*/ 	.word	0xffffffff
	.align		4
        /*0008*/ 	.word	0x00000000
	.align		4
        /*000c*/ 	.word	0xfffffffe
	.align		4
        /*0010*/ 	.word	0x00000000
	.align		4
        /*0014*/ 	.word	0xfffffffd
	.align		4
        /*0018*/ 	.word	0x00000000
	.align		4
        /*001c*/ 	.word	0xfffffffc


//--------------------- .nv.constant4             --------------------------
	.section	.nv.constant4,"a",@progbits
	.align	8
	.align		8
.nv.constant4:
        /*0000*/ 	.dword	_ZN40_INTERNAL_2fbd7d59_4_k_cu_490aa175_685654cuda3std3__45__cpo5beginE
	.align		8
        /*0008*/ 	.dword	_ZN40_INTERNAL_2fbd7d59_4_k_cu_490aa175_685654cuda3std3__45__cpo3endE
	.align		8
        /*0010*/ 	.dword	_ZN40_INTERNAL_2fbd7d59_4_k_cu_490aa175_685654cuda3std3__45__cpo6cbeginE
	.align		8
        /*0018*/ 	.dword	_ZN40_INTERNAL_2fbd7d59_4_k_cu_490aa175_685654cuda3std3__45__cpo4cendE
	.align		8
        /*0020*/ 	.dword	_ZN40_INTERNAL_2fbd7d59_4_k_cu_490aa175_685654cuda3std3__45__cpo6rbeginE
	.align		8
        /*0028*/ 	.dword	_ZN40_INTERNAL_2fbd7d59_4_k_cu_490aa175_685654cuda3std3__45__cpo4rendE
	.align		8
        /*0030*/ 	.dword	_ZN40_INTERNAL_2fbd7d59_4_k_cu_490aa175_685654cuda3std3__45__cpo7crbeginE
	.align		8
        /*0038*/ 	.dword	_ZN40_INTERNAL_2fbd7d59_4_k_cu_490aa175_685654cuda3std3__45__cpo5crendE
	.align		8
        /*0040*/ 	.dword	_ZN40_INTERNAL_2fbd7d59_4_k_cu_490aa175_685654cuda3std3__442_GLOBAL__N__2fbd7d59_4_k_cu_490aa175_685656ignoreE
	.align		8
        /*0048*/ 	.dword	_ZN40_INTERNAL_2fbd7d59_4_k_cu_490aa175_685654cuda3std3__419piecewise_constructE
	.align		8
        /*0050*/ 	.dword	_ZN40_INTERNAL_2fbd7d59_4_k_cu_490aa175_685654cuda3std3__48in_placeE
	.align		8
        /*0058*/ 	.dword	_ZN40_INTERNAL_2fbd7d59_4_k_cu_490aa175_685654cuda3std3__420unreachable_sentinelE
	.align		8
        /*0060*/ 	.dword	_ZN40_INTERNAL_2fbd7d59_4_k_cu_490aa175_685654cuda3std3__47nulloptE
	.align		8
        /*0068*/ 	.dword	_ZN40_INTERNAL_2fbd7d59_4_k_cu_490aa175_685654cuda3std3__48unexpectE
	.align		8
        /*0070*/ 	.dword	_ZN40_INTERNAL_2fbd7d59_4_k_cu_490aa175_685654cuda3std6ranges3__45__cpo4swapE
	.align		8
        /*0078*/ 	.dword	_ZN40_INTERNAL_2fbd7d59_4_k_cu_490aa175_685654cuda3std6ranges3__45__cpo9iter_moveE
	.align		8
        /*0080*/ 	.dword	_ZN40_INTERNAL_2fbd7d59_4_k_cu_490aa175_685654cuda3std6ranges3__45__cpo5beginE
	.align		8
        /*0088*/ 	.dword	_ZN40_INTERNAL_2fbd7d59_4_k_cu_490aa175_685654cuda3std6ranges3__45__cpo3endE
	.align		8
        /*0090*/ 	.dword	_ZN40_INTERNAL_2fbd7d59_4_k_cu_490aa175_685654cuda3std6ranges3__45__cpo6cbeginE
	.align		8
        /*0098*/ 	.dword	_ZN40_INTERNAL_2fbd7d59_4_k_cu_490aa175_685654cuda3std6ranges3__45__cpo4cendE
	.align		8
        /*00a0*/ 	.dword	_ZN40_INTERNAL_2fbd7d59_4_k_cu_490aa175_685654cuda3std6ranges3__45__cpo7advanceE
	.align		8
        /*00a8*/ 	.dword	_ZN40_INTERNAL_2fbd7d59_4_k_cu_490aa175_685654cuda3std6ranges3__45__cpo9iter_swapE
	.align		8
        /*00b0*/ 	.dword	_ZN40_INTERNAL_2fbd7d59_4_k_cu_490aa175_685654cuda3std6ranges3__45__cpo4nextE
	.align		8
        /*00b8*/ 	.dword	_ZN40_INTERNAL_2fbd7d59_4_k_cu_490aa175_685654cuda3std6ranges3__45__cpo4prevE
	.align		8
        /*00c0*/ 	.dword	_ZN40_INTERNAL_2fbd7d59_4_k_cu_490aa175_685654cuda3std6ranges3__45__cpo4dataE
	.align		8
        /*00c8*/ 	.dword	_ZN40_INTERNAL_2fbd7d59_4_k_cu_490aa175_685654cuda3std6ranges3__45__cpo5cdataE
	.align		8
        /*00d0*/ 	.dword	_ZN40_INTERNAL_2fbd7d59_4_k_cu_490aa175_685654cuda3std6ranges3__45__cpo4sizeE
	.align		8
        /*00d8*/ 	.dword	_ZN40_INTERNAL_2fbd7d59_4_k_cu_490aa175_685654cuda3std6ranges3__45__cpo5ssizeE
	.align		8
        /*00e0*/ 	.dword	_ZN40_INTERNAL_2fbd7d59_4_k_cu_490aa175_685654cuda3std6ranges3__45__cpo8distanceE
	.align		8
        /*00e8*/ 	.dword	_ZN40_INTERNAL_2fbd7d59_4_k_cu_490aa175_685656thrust24THRUST_300001_SM_1000_NS8cuda_cub3parE
	.align		8
        /*00f0*/ 	.dword	_ZN40_INTERNAL_2fbd7d59_4_k_cu_490aa175_685656thrust24THRUST_300001_SM_1000_NS8cuda_cub10par_nosyncE
	.align		8
        /*00f8*/ 	.dword	_ZN40_INTERNAL_2fbd7d59_4_k_cu_490aa175_685656thrust24THRUST_300001_SM_1000_NS6system6detail10sequential3seqE
	.align		8
        /*0100*/ 	.dword	_ZN40_INTERNAL_2fbd7d59_4_k_cu_490aa175_685656thrust24THRUST_300001_SM_1000_NS12placeholders2_1E
	.align		8
        /*0108*/ 	.dword	_ZN40_INTERNAL_2fbd7d59_4_k_cu_490aa175_685656thrust24THRUST_300001_SM_1000_NS12placeholders2_2E
	.align		8
        /*0110*/ 	.dword	_ZN40_INTERNAL_2fbd7d59_4_k_cu_490aa175_685656thrust24THRUST_300001_SM_1000_NS12placeholders2_3E
	.align		8
        /*0118*/ 	.dword	_ZN40_INTERNAL_2fbd7d59_4_k_cu_490aa175_685656thrust24THRUST_300001_SM_1000_NS12placeholders2_4E
	.align		8
        /*0120*/ 	.dword	_ZN40_INTERNAL_2fbd7d59_4_k_cu_490aa175_685656thrust24THRUST_300001_SM_1000_NS12placeholders2_5E
	.align		8
        /*0128*/ 	.dword	_ZN40_INTERNAL_2fbd7d59_4_k_cu_490aa175_685656thrust24THRUST_300001_SM_1000_NS12placeholders2_6E
	.align		8
        /*0130*/ 	.dword	_ZN40_INTERNAL_2fbd7d59_4_k_cu_490aa175_685656thrust24THRUST_300001_SM_1000_NS12placeholders2_7E
	.align		8
        /*0138*/ 	.dword	_ZN40_INTERNAL_2fbd7d59_4_k_cu_490aa175_685656thrust24THRUST_300001_SM_1000_NS12placeholders2_8E
	.align		8
        /*0140*/ 	.dword	_ZN40_INTERNAL_2fbd7d59_4_k_cu_490aa175_685656thrust24THRUST_300001_SM_1000_NS12placeholders2_9E
	.align		8
        /*0148*/ 	.dword	_ZN40_INTERNAL_2fbd7d59_4_k_cu_490aa175_685656thrust24THRUST_300001_SM_1000_NS12placeholders3_10E
	.align		8
        /*0150*/ 	.dword	_ZN40_INTERNAL_2fbd7d59_4_k_cu_490aa175_685656thrust24THRUST_300001_SM_1000_NS3seqE


//--------------------- .text._ZN3cub18CUB_300001_SM_10006detail11EmptyKernelIvEEvv --------------------------
	.section	.text._ZN3cub18CUB_300001_SM_10006detail11EmptyKernelIvEEvv,"ax",@progbits
	.align	128
        .global         _ZN3cub18CUB_300001_SM_10006detail11EmptyKernelIvEEvv
        .type           _ZN3cub18CUB_300001_SM_10006detail11EmptyKernelIvEEvv,@function
        .size           _ZN3cub18CUB_300001_SM_10006detail11EmptyKernelIvEEvv,(.L_x_1 - _ZN3cub18CUB_300001_SM_10006detail11EmptyKernelIvEEvv)
        .other          _ZN3cub18CUB_300001_SM_10006detail11EmptyKernelIvEEvv,@"STO_CUDA_ENTRY STV_DEFAULT"
_ZN3cub18CUB_300001_SM_10006detail11EmptyKernelIvEEvv:
.text._ZN3cub18CUB_300001_SM_10006detail11EmptyKernelIvEEvv:
[----:B------:R-:W-:Y:S01]  /*0000*/  LDC R1, c[0x0][0x37c] ;  /* 0x0000df00ff017b82 */ /* 0x000fe20000000800 */
[----:B------:R-:W-:Y:S05]  /*0010*/  EXIT ;  /* 0x000000000000794d */ /* 0x000fea0003800000 */
.L_x_0:
[----:B------:R-:W-:-:S00]  /*0020*/  BRA `(.L_x_0) ;  /* 0xfffffffc00fc7947 */ /* 0x000fc0000383ffff */
[----:B------:R-:W-:-:S00]  /*0030*/  NOP ;  /* 0x0000000000007918 */ /* 0x000fc00000000000 */
        /* <DEDUP_REMOVED lines=12> */
.L_x_1:


//--------------------- .nv.shared.reserved.0     --------------------------
	.section	.nv.shared.reserved.0,"aw",@nobits
	.weak		__nv_reservedSMEM_offset_0_alias
	.size		__nv_reservedSMEM_offset_0_alias, 0, 64
	.other		__nv_reservedSMEM_offset_0_alias,@"STO_CUDA_RESERVED_SHARED STV_DEFAULT"
__nv_reservedSMEM_offset_0_alias:
	.zero		0
	.zero		64


//--------------------- .nv.global                --------------------------
	.section	.nv.global,"aw",@nobits
.nv.global:
	.type		_ZN40_INTERNAL_2fbd7d59_4_k_cu_490aa175_685656thrust24THRUST_300001_SM_1000_NS3seqE,@object
	.size		_ZN40_INTERNAL_2fbd7d59_4_k_cu_490aa175_685656thrust24THRUST_300001_SM_1000_NS3seqE,(_ZN40_INTERNAL_2fbd7d59_4_k_cu_490aa175_685654cuda3std3__48in_placeE - _ZN40_INTERNAL_2fbd7d59_4_k_cu_490aa175_685656thrust24THRUST_300001_SM_1000_NS3seqE)
_ZN40_INTERNAL_2fbd7d59_4_k_cu_490aa175_685656thrust24THRUST_300001_SM_1000_NS3seqE:
	.zero		1
	.type		_ZN40_INTERNAL_2fbd7d59_4_k_cu_490aa175_685654cuda3std3__48in_placeE,@object
	.size		_ZN40_INTERNAL_2fbd7d59_4_k_cu_490aa175_685654cuda3std3__48in_placeE,(_ZN40_INTERNAL_2fbd7d59_4_k_cu_490aa175_685654cuda3std6ranges3__45__cpo4sizeE - _ZN40_INTERNAL_2fbd7d59_4_k_cu_490aa175_685654cuda3std3__48in_placeE)
_ZN40_INTERNAL_2fbd7d59_4_k_cu_490aa175_685654cuda3std3__48in_placeE:
	.zero		1
	.type		_ZN40_INTERNAL_2fbd7d59_4_k_cu_490aa175_685654cuda3std6ranges3__45__cpo4sizeE,@object
	.size		_ZN40_INTERNAL_2fbd7d59_4_k_cu_490aa175_685654cuda3std6ranges3__45__cpo4sizeE,(_ZN40_INTERNAL_2fbd7d59_4_k_cu_490aa175_685656thrust24THRUST_300001_SM_1000_NS12placeholders2_3E - _ZN40_INTERNAL_2fbd7d59_4_k_cu_490aa175_685654cuda3std6ranges3__45__cpo4sizeE)
_ZN40_INTERNAL_2fbd7d59_4_k_cu_490aa175_685654cuda3std6ranges3__45__cpo4sizeE:
	.zero		1
	.type		_ZN40_INTERNAL_2fbd7d59_4_k_cu_490aa175_685656thrust24THRUST_300001_SM_1000_NS12placeholders2_3E,@object
	.size		_ZN40_INTERNAL_2fbd7d59_4_k_cu_490aa175_685656thrust24THRUST_300001_SM_1000_NS12placeholders2_3E,(_ZN40_INTERNAL_2fbd7d59_4_k_cu_490aa175_685654cuda3std3__45__cpo6cbeginE - _ZN40_INTERNAL_2fbd7d59_4_k_cu_490aa175_685656thrust24THRUST_300001_SM_1000_NS12placeholders2_3E)
_ZN40_INTERNAL_2fbd7d59_4_k_cu_490aa175_685656thrust24THRUST_300001_SM_1000_NS12placeholders2_3E:
	.zero		1
	.type		_ZN40_INTERNAL_2fbd7d59_4_k_cu_490aa175_685654cuda3std3__45__cpo6cbeginE,@object
	.size		_ZN40_INTERNAL_2fbd7d59_4_k_cu_490aa175_685654cuda3std3__45__cpo6cbeginE,(_ZN40_INTERNAL_2fbd7d59_4_k_cu_490aa175_685654cuda3std6ranges3__45__cpo6cbeginE - _ZN40_INTERNAL_2fbd7d59_4_k_cu_490aa175_685654cuda3std3__45__cpo6cbeginE)
_ZN40_INTERNAL_2fbd7d59_4_k_cu_490aa175_685654cuda3std3__45__cpo6cbeginE:
	.zero		1
	.type		_ZN40_INTERNAL_2fbd7d59_4_k_cu_490aa175_685654cuda3std6ranges3__45__cpo6cbeginE,@object
	.size		_ZN40_INTERNAL_2fbd7d59_4_k_cu_490aa175_685654cuda3std6ranges3__45__cpo6cbeginE,(_ZN40_INTERNAL_2fbd7d59_4_k_cu_490aa175_685656thrust24THRUST_300001_SM_1000_NS12placeholders2_7E - _ZN40_INTERNAL_2fbd7d59_4_k_cu_490aa175_685654cuda3std6ranges3__45__cpo6cbeginE)
_ZN40_INTERNAL_2fbd7d59_4_k_cu_490aa175_685654cuda3std6ranges3__45__cpo6cbeginE:
	.zero		1
	.type		_ZN40_INTERNAL_2fbd7d59_4_k_cu_490aa175_685656thrust24THRUST_300001_SM_1000_NS12placeholders2_7E,@object
	.size		_ZN40_INTERNAL_2fbd7d59_4_k_cu_490aa175_685656thrust24THRUST_300001_SM_1000_NS12placeholders2_7E,(_ZN40_INTERNAL_2fbd7d59_4_k_cu_490aa175_685654cuda3std3__45__cpo7crbeginE - _ZN40_INTERNAL_2fbd7d59_4_k_cu_490aa175_685656thrust24THRUST_300001_SM_1000_NS12placeholders2_7E)
_ZN40_INTERNAL_2fbd7d59_4_k_cu_490aa175_685656thrust24THRUST_300001_SM_1000_NS12placeholders2_7E:
	.zero		1
	.type		_ZN40_INTERNAL_2fbd7d59_4_k_cu_490aa175_685654cuda3std3__45__cpo7crbeginE,@object
	.size		_ZN40_INTERNAL_2fbd7d59_4_k_cu_490aa175_685654cuda3std3__45__cpo7crbeginE,(_ZN40_INTERNAL_2fbd7d59_4_k_cu_490aa175_685654cuda3std6ranges3__45__cpo4nextE - _ZN40_INTERNAL_2fbd7d59_4_k_cu_490aa175_685654cuda3std3__45__cpo7crbeginE)
_ZN40_INTERNAL_2fbd7d59_4_k_cu_490aa175_685654cuda3std3__45__cpo7crbeginE:
	.zero		1
	.type		_ZN40_INTERNAL_2fbd7d59_4_k_cu_490aa175_685654cuda3std6ranges3__45__cpo4nextE,@object
	.size		_ZN40_INTERNAL_2fbd7d59_4_k_cu_490aa175_685654cuda3std6ranges3__45__cpo4nextE,(_ZN40_INTERNAL_2fbd7d59_4_k_cu_490aa175_685654cuda3std6ranges3__45__cpo4swapE - _ZN40_INTERNAL_2fbd7d59_4_k_cu_490aa175_685654cuda3std6ranges3__45__cpo4nextE)
_ZN40_INTERNAL_2fbd7d59_4_k_cu_490aa175_685654cuda3std6ranges3__45__cpo4nextE:
	.zero		1
	.type		_ZN40_INTERNAL_2fbd7d59_4_k_cu_490aa175_685654cuda3std6ranges3__45__cpo4swapE,@object
	.size		_ZN40_INTERNAL_2fbd7d59_4_k_cu_490aa175_685654cuda3std6ranges3__45__cpo4swapE,(_ZN40_INTERNAL_2fbd7d59_4_k_cu_490aa175_685656thrust24THRUST_300001_SM_1000_NS8cuda_cub10par_nosyncE - _ZN40_INTERNAL_2fbd7d59_4_k_cu_490aa175_685654cuda3std6ranges3__45__cpo4swapE)
_ZN40_INTERNAL_2fbd7d59_4_k_cu_490aa175_685654cuda3std6ranges3__45__cpo4swapE:
	.zero		1
	.type		_ZN40_INTERNAL_2fbd7d59_4_k_cu_490aa175_685656thrust24THRUST_300001_SM_1000_NS8cuda_cub10par_nosyncE,@object
	.size		_ZN40_INTERNAL_2fbd7d59_4_k_cu_490aa175_685656thrust24THRUST_300001_SM_1000_NS8cuda_cub10par_nosyncE,(_ZN40_INTERNAL_2fbd7d59_4_k_cu_490aa175_685656thrust24THRUST_300001_SM_1000_NS12placeholders2_9E - _ZN40_INTERNAL_2fbd7d59_4_k_cu_490aa175_685656thrust24THRUST_300001_SM_1000_NS8cuda_cub10par_nosyncE)
_ZN40_INTERNAL_2fbd7d59_4_k_cu_490aa175_685656thrust24THRUST_300001_SM_1000_NS8cuda_cub10par_nosyncE:
	.zero		1
	.type		_ZN40_INTERNAL_2fbd7d59_4_k_cu_490aa175_685656thrust24THRUST_300001_SM_1000_NS12placeholders2_9E,@object
	.size		_ZN40_INTERNAL_2fbd7d59_4_k_cu_490aa175_685656thrust24THRUST_300001_SM_1000_NS12placeholders2_9E,(_ZN40_INTERNAL_2fbd7d59_4_k_cu_490aa175_685654cuda3std3__442_GLOBAL__N__2fbd7d59_4_k_cu_490aa175_685656ignoreE - _ZN40_INTERNAL_2fbd7d59_4_k_cu_490aa175_685656thrust24THRUST_300001_SM_1000_NS12placeholders2_9E)
_ZN40_INTERNAL_2fbd7d59_4_k_cu_490aa175_685656thrust24THRUST_300001_SM_1000_NS12placeholders2_9E:
	.zero		1
	.type		_ZN40_INTERNAL_2fbd7d59_4_k_cu_490aa175_685654cuda3std3__442_GLOBAL__N__2fbd7d59_4_k_cu_490aa175_685656ignoreE,@object
	.size		_ZN40_INTERNAL_2fbd7d59_4_k_cu_490aa175_685654cuda3std3__442_GLOBAL__N__2fbd7d59_4_k_cu_490aa175_685656ignoreE,(_ZN40_INTERNAL_2fbd7d59_4_k_cu_490aa175_685654cuda3std6ranges3__45__cpo4dataE - _ZN40_INTERNAL_2fbd7d59_4_k_cu_490aa175_685654cuda3std3__442_GLOBAL__N__2fbd7d59_4_k_cu_490aa175_685656ignoreE)
_ZN40_INTERNAL_2fbd7d59_4_k_cu_490aa175_685654cuda3std3__442_GLOBAL__N__2fbd7d59_4_k_cu_490aa175_685656ignoreE:
	.zero		1
	.type		_ZN40_INTERNAL_2fbd7d59_4_k_cu_490aa175_685654cuda3std6ranges3__45__cpo4dataE,@object
	.size		_ZN40_INTERNAL_2fbd7d59_4_k_cu_490aa175_685654cuda3std6ranges3__45__cpo4dataE,(_ZN40_INTERNAL_2fbd7d59_4_k_cu_490aa175_685656thrust24THRUST_300001_SM_1000_NS12placeholders2_1E - _ZN40_INTERNAL_2fbd7d59_4_k_cu_490aa175_685654cuda3std6ranges3__45__cpo4dataE)
_ZN40_INTERNAL_2fbd7d59_4_k_cu_490aa175_685654cuda3std6ranges3__45__cpo4dataE:
	.zero		1
	.type		_ZN40_INTERNAL_2fbd7d59_4_k_cu_490aa175_685656thrust24THRUST_300001_SM_1000_NS12placeholders2_1E,@object
	.size		_ZN40_INTERNAL_2fbd7d59_4_k_cu_490aa175_685656thrust24THRUST_300001_SM_1000_NS12placeholders2_1E,(_ZN40_INTERNAL_2fbd7d59_4_k_cu_490aa175_685654cuda3std3__45__cpo5beginE - _ZN40_INTERNAL_2fbd7d59_4_k_cu_490aa175_685656thrust24THRUST_300001_SM_1000_NS12placeholders2_1E)
_ZN40_INTERNAL_2fbd7d59_4_k_cu_490aa175_685656thrust24THRUST_300001_SM_1000_NS12placeholders2_1E:
	.zero		1
	.type		_ZN40_INTERNAL_2fbd7d59_4_k_cu_490aa175_685654cuda3std3__45__cpo5beginE,@object
	.size		_ZN40_INTERNAL_2fbd7d59_4_k_cu_490aa175_685654cuda3std3__45__cpo5beginE,(_ZN40_INTERNAL_2fbd7d59_4_k_cu_490aa175_685654cuda3std6ranges3__45__cpo5beginE - _ZN40_INTERNAL_2fbd7d59_4_k_cu_490aa175_685654cuda3std3__45__cpo5beginE)
_ZN40_INTERNAL_2fbd7d59_4_k_cu_490aa175_685654cuda3std3__45__cpo5beginE:
	.zero		1
	.type		_ZN40_INTERNAL_2fbd7d59_4_k_cu_490aa175_685654cuda3std6ranges3__45__cpo5beginE,@object
	.size		_ZN40_INTERNAL_2fbd7d59_4_k_cu_490aa175_685654cuda3std6ranges3__45__cpo5beginE,(_ZN40_INTERNAL_2fbd7d59_4_k_cu_490aa175_685656thrust24THRUST_300001_SM_1000_NS12placeholders2_5E - _ZN40_INTERNAL_2fbd7d59_4_k_cu_490aa175_685654cuda3std6ranges3__45__cpo5beginE)
_ZN40_INTERNAL_2fbd7d59_4_k_cu_490aa175_685654cuda3std6ranges3__45__cpo5beginE:
	.zero		1
	.type		_ZN40_INTERNAL_2fbd7d59_4_k_cu_490aa175_685656thrust24THRUST_300001_SM_1000_NS12placeholders2_5E,@object
	.size		_ZN40_INTERNAL_2fbd7d59_4_k_cu_490aa175_685656thrust24THRUST_300001_SM_1000_NS12placeholders2_5E,(_ZN40_INTERNAL_2fbd7d59_4_k_cu_490aa175_685654cuda3std3__45__cpo6rbeginE - _ZN40_INTERNAL_2fbd7d59_4_k_cu_490aa175_685656thrust24THRUST_300001_SM_1000_NS12placeholders2_5E)
_ZN40_INTERNAL_2fbd7d59_4_k_cu_490aa175_685656thrust24THRUST_300001_SM_1000_NS12placeholders2_5E:
	.zero		1
	.type		_ZN40_INTERNAL_2fbd7d59_4_k_cu_490aa175_685654cuda3std3__45__cpo6rbeginE,@object
	.size		_ZN40_INTERNAL_2fbd7d59_4_k_cu_490aa175_685654cuda3std3__45__cpo6rbeginE,(_ZN40_INTERNAL_2fbd7d59_4_k_cu_490aa175_685654cuda3std6ranges3__45__cpo7advanceE - _ZN40_INTERNAL_2fbd7d59_4_k_cu_490aa175_685654cuda3std3__45__cpo6rbeginE)
_ZN40_INTERNAL_2fbd7d59_4_k_cu_490aa175_685654cuda3std3__45__cpo6rbeginE:
	.zero		1
	.type		_ZN40_INTERNAL_2fbd7d59_4_k_cu_490aa175_685654cuda3std6ranges3__45__cpo7advanceE,@object
	.size		_ZN40_INTERNAL_2fbd7d59_4_k_cu_490aa175_685654cuda3std6ranges3__45__cpo7advanceE,(_ZN40_INTERNAL_2fbd7d59_4_k_cu_490aa175_685654cuda3std3__47nulloptE - _ZN40_INTERNAL_2fbd7d59_4_k_cu_490aa175_685654cuda3std6ranges3__45__cpo7advanceE)
_ZN40_INTERNAL_2fbd7d59_4_k_cu_490aa175_685654cuda3std6ranges3__45__cpo7advanceE:
	.zero		1
	.type		_ZN40_INTERNAL_2fbd7d59_4_k_cu_490aa175_685654cuda3std3__47nulloptE,@object
	.size		_ZN40_INTERNAL_2fbd7d59_4_k_cu_490aa175_685654cuda3std3__47nulloptE,(_ZN40_INTERNAL_2fbd7d59_4_k_cu_490aa175_685654cuda3std6ranges3__45__cpo8distanceE - _ZN40_INTERNAL_2fbd7d59_4_k_cu_490aa175_685654cuda3std3__47nulloptE)
_ZN40_INTERNAL_2fbd7d59_4_k_cu_490aa175_685654cuda3std3__47nulloptE:
	.zero		1
	.type		_ZN40_INTERNAL_2fbd7d59_4_k_cu_490aa175_685654cuda3std6ranges3__45__cpo8distanceE,@object
	.size		_ZN40_INTERNAL_2fbd7d59_4_k_cu_490aa175_685654cuda3std6ranges3__45__cpo8distanceE,(_ZN40_INTERNAL_2fbd7d59_4_k_cu_490aa175_685656thrust24THRUST_300001_SM_1000_NS12placeholders3_10E - _ZN40_INTERNAL_2fbd7d59_4_k_cu_490aa175_685654cuda3std6ranges3__45__cpo8distanceE)
_ZN40_INTERNAL_2fbd7d59_4_k_cu_490aa175_685654cuda3std6ranges3__45__cpo8distanceE:
	.zero		1
	.type		_ZN40_INTERNAL_2fbd7d59_4_k_cu_490aa175_685656thrust24THRUST_300001_SM_1000_NS12placeholders3_10E,@object
	.size		_ZN40_INTERNAL_2fbd7d59_4_k_cu_490aa175_685656thrust24THRUST_300001_SM_1000_NS12placeholders3_10E,(_ZN40_INTERNAL_2fbd7d59_4_k_cu_490aa175_685654cuda3std3__419piecewise_constructE - _ZN40_INTERNAL_2fbd7d59_4_k_cu_490aa175_685656thrust24THRUST_300001_SM_1000_NS12placeholders3_10E)
_ZN40_INTERNAL_2fbd7d59_4_k_cu_490aa175_685656thrust24THRUST_300001_SM_1000_NS12placeholders3_10E:
	.zero		1
	.type		_ZN40_INTERNAL_2fbd7d59_4_k_cu_490aa175_685654cuda3std3__419piecewise_constructE,@object
	.size		_ZN40_INTERNAL_2fbd7d59_4_k_cu_490aa175_685654cuda3std3__419piecewise_constructE,(_ZN40_INTERNAL_2fbd7d59_4_k_cu_490aa175_685654cuda3std6ranges3__45__cpo5cdataE - _ZN40_INTERNAL_2fbd7d59_4_k_cu_490aa175_685654cuda3std3__419piecewise_constructE)
_ZN40_INTERNAL_2fbd7d59_4_k_cu_490aa175_685654cuda3std3__419piecewise_constructE:
	.zero		1
	.type		_ZN40_INTERNAL_2fbd7d59_4_k_cu_490aa175_685654cuda3std6ranges3__45__cpo5cdataE,@object
	.size		_ZN40_INTERNAL_2fbd7d59_4_k_cu_490aa175_685654cuda3std6ranges3__45__cpo5cdataE,(_ZN40_INTERNAL_2fbd7d59_4_k_cu_490aa175_685656thrust24THRUST_300001_SM_1000_NS12placeholders2_2E - _ZN40_INTERNAL_2fbd7d59_4_k_cu_490aa175_685654cuda3std6ranges3__45__cpo5cdataE)
_ZN40_INTERNAL_2fbd7d59_4_k_cu_490aa175_685654cuda3std6ranges3__45__cpo5cdataE:
	.zero		1
	.type		_ZN40_INTERNAL_2fbd7d59_4_k_cu_490aa175_685656thrust24THRUST_300001_SM_1000_NS12placeholders2_2E,@object
	.size		_ZN40_INTERNAL_2fbd7d59_4_k_cu_490aa175_685656thrust24THRUST_300001_SM_1000_NS12placeholders2_2E,(_ZN40_INTERNAL_2fbd7d59_4_k_cu_490aa175_685654cuda3std3__45__cpo3endE - _ZN40_INTERNAL_2fbd7d59_4_k_cu_490aa175_685656thrust24THRUST_300001_SM_1000_NS12placeholders2_2E)
_ZN40_INTERNAL_2fbd7d59_4_k_cu_490aa175_685656thrust24THRUST_300001_SM_1000_NS12placeholders2_2E:
	.zero		1
	.type		_ZN40_INTERNAL_2fbd7d59_4_k_cu_490aa175_685654cuda3std3__45__cpo3endE,@object
	.size		_ZN40_INTERNAL_2fbd7d59_4_k_cu_490aa175_685654cuda3std3__45__cpo3endE,(_ZN40_INTERNAL_2fbd7d59_4_k_cu_490aa175_685654cuda3std6ranges3__45__cpo3endE - _ZN40_INTERNAL_2fbd7d59_4_k_cu_490aa175_685654cuda3std3__45__cpo3endE)
_ZN40_INTERNAL_2fbd7d59_4_k_cu_490aa175_685654cuda3std3__45__cpo3endE:
	.zero		1
	.type		_ZN40_INTERNAL_2fbd7d59_4_k_cu_490aa175_685654cuda3std6ranges3__45__cpo3endE,@object
	.size		_ZN40_INTERNAL_2fbd7d59_4_k_cu_490aa175_685654cuda3std6ranges3__45__cpo3endE,(_ZN40_INTERNAL_2fbd7d59_4_k_cu_490aa175_685656thrust24THRUST_300001_SM_1000_NS12placeholders2_6E - _ZN40_INTERNAL_2fbd7d59_4_k_cu_490aa175_685654cuda3std6ranges3__45__cpo3endE)
_ZN40_INTERNAL_2fbd7d59_4_k_cu_490aa175_685654cuda3std6ranges3__45__cpo3endE:
	.zero		1
	.type		_ZN40_INTERNAL_2fbd7d59_4_k_cu_490aa175_685656thrust24THRUST_300001_SM_1000_NS12placeholders2_6E,@object
	.size		_ZN40_INTERNAL_2fbd7d59_4_k_cu_490aa175_685656thrust24THRUST_300001_SM_1000_NS12placeholders2_6E,(_ZN40_INTERNAL_2fbd7d59_4_k_cu_490aa175_685654cuda3std3__45__cpo4rendE - _ZN40_INTERNAL_2fbd7d59_4_k_cu_490aa175_685656thrust24THRUST_300001_SM_1000_NS12placeholders2_6E)
_ZN40_INTERNAL_2fbd7d59_4_k_cu_490aa175_685656thrust24THRUST_300001_SM_1000_NS12placeholders2_6E:
	.zero		1
	.type		_ZN40_INTERNAL_2fbd7d59_4_k_cu_490aa175_685654cuda3std3__45__cpo4rendE,@object
	.size		_ZN40_INTERNAL_2fbd7d59_4_k_cu_490aa175_685654cuda3std3__45__cpo4rendE,(_ZN40_INTERNAL_2fbd7d59_4_k_cu_490aa175_685654cuda3std6ranges3__45__cpo9iter_swapE - _ZN40_INTERNAL_2fbd7d59_4_k_cu_490aa175_685654cuda3std3__45__cpo4rendE)
_ZN40_INTERNAL_2fbd7d59_4_k_cu_490aa175_685654cuda3std3__45__cpo4rendE:
	.zero		1
	.type		_ZN40_INTERNAL_2fbd7d59_4_k_cu_490aa175_685654cuda3std6ranges3__45__cpo9iter_swapE,@object
	.size		_ZN40_INTERNAL_2fbd7d59_4_k_cu_490aa175_685654cuda3std6ranges3__45__cpo9iter_swapE,(_ZN40_INTERNAL_2fbd7d59_4_k_cu_490aa175_685654cuda3std3__48unexpectE - _ZN40_INTERNAL_2fbd7d59_4_k_cu_490aa175_685654cuda3std6ranges3__45__cpo9iter_swapE)
_ZN40_INTERNAL_2fbd7d59_4_k_cu_490aa175_685654cuda3std6ranges3__45__cpo9iter_swapE:
	.zero		1
	.type		_ZN40_INTERNAL_2fbd7d59_4_k_cu_490aa175_685654cuda3std3__48unexpectE,@object
	.size		_ZN40_INTERNAL_2fbd7d59_4_k_cu_490aa175_685654cuda3std3__48unexpectE,(_ZN40_INTERNAL_2fbd7d59_4_k_cu_490aa175_685656thrust24THRUST_300001_SM_1000_NS8cuda_cub3parE - _ZN40_INTERNAL_2fbd7d59_4_k_cu_490aa175_685654cuda3std3__48unexpectE)
_ZN40_INTERNAL_2fbd7d59_4_k_cu_490aa175_685654cuda3std3__48unexpectE:
	.zero		1
	.type		_ZN40_INTERNAL_2fbd7d59_4_k_cu_490aa175_685656thrust24THRUST_300001_SM_1000_NS8cuda_cub3parE,@object
	.size		_ZN40_INTERNAL_2fbd7d59_4_k_cu_490aa175_685656thrust24THRUST_300001_SM_1000_NS8cuda_cub3parE,(_ZN40_INTERNAL_2fbd7d59_4_k_cu_490aa175_685656thrust24THRUST_300001_SM_1000_NS12placeholders2_4E - _ZN40_INTERNAL_2fbd7d59_4_k_cu_490aa175_685656thrust24THRUST_300001_SM_1000_NS8cuda_cub3parE)
_ZN40_INTERNAL_2fbd7d59_4_k_cu_490aa175_685656thrust24THRUST_300001_SM_1000_NS8cuda_cub3parE:
	.zero		1
	.type		_ZN40_INTERNAL_2fbd7d59_4_k_cu_490aa175_685656thrust24THRUST_300001_SM_1000_NS12placeholders2_4E,@object
	.size		_ZN40_INTERNAL_2fbd7d59_4_k_cu_490aa175_685656thrust24THRUST_300001_SM_1000_NS12placeholders2_4E,(_ZN40_INTERNAL_2fbd7d59_4_k_cu_490aa175_685654cuda3std3__45__cpo4cendE - _ZN40_INTERNAL_2fbd7d59_4_k_cu_490aa175_685656thrust24THRUST_300001_SM_1000_NS12placeholders2_4E)
_ZN40_INTERNAL_2fbd7d59_4_k_cu_490aa175_685656thrust24THRUST_300001_SM_1000_NS12placeholders2_4E:
	.zero		1
	.type		_ZN40_INTERNAL_2fbd7d59_4_k_cu_490aa175_685654cuda3std3__45__cpo4cendE,@object
	.size		_ZN40_INTERNAL_2fbd7d59_4_k_cu_490aa175_685654cuda3std3__45__cpo4cendE,(_ZN40_INTERNAL_2fbd7d59_4_k_cu_490aa175_685654cuda3std6ranges3__45__cpo4cendE - _ZN40_INTERNAL_2fbd7d59_4_k_cu_490aa175_685654cuda3std3__45__cpo4cendE)
_ZN40_INTERNAL_2fbd7d59_4_k_cu_490aa175_685654cuda3std3__45__cpo4cendE:
	.zero		1
	.type		_ZN40_INTERNAL_2fbd7d59_4_k_cu_490aa175_685654cuda3std6ranges3__45__cpo4cendE,@object
	.size		_ZN40_INTERNAL_2fbd7d59_4_k_cu_490aa175_685654cuda3std6ranges3__45__cpo4cendE,(_ZN40_INTERNAL_2fbd7d59_4_k_cu_490aa175_685654cuda3std3__420unreachable_sentinelE - _ZN40_INTERNAL_2fbd7d59_4_k_cu_490aa175_685654cuda3std6ranges3__45__cpo4cendE)
_ZN40_INTERNAL_2fbd7d59_4_k_cu_490aa175_685654cuda3std6ranges3__45__cpo4cendE:
	.zero		1
	.type		_ZN40_INTERNAL_2fbd7d59_4_k_cu_490aa175_685654cuda3std3__420unreachable_sentinelE,@object
	.size		_ZN40_INTERNAL_2fbd7d59_4_k_cu_490aa175_685654cuda3std3__420unreachable_sentinelE,(_ZN40_INTERNAL_2fbd7d59_4_k_cu_490aa175_685654cuda3std6ranges3__45__cpo5ssizeE - _ZN40_INTERNAL_2fbd7d59_4_k_cu_490aa175_685654cuda3std3__420unreachable_sentinelE)
_ZN40_INTERNAL_2fbd7d59_4_k_cu_490aa175_685654cuda3std3__420unreachable_sentinelE:
	.zero		1
	.type		_ZN40_INTERNAL_2fbd7d59_4_k_cu_490aa175_685654cuda3std6ranges3__45__cpo5ssizeE,@object
	.size		_ZN40_INTERNAL_2fbd7d59_4_k_cu_490aa175_685654cuda3std6ranges3__45__cpo5ssizeE,(_ZN40_INTERNAL_2fbd7d59_4_k_cu_490aa175_685656thrust24THRUST_300001_SM_1000_NS12placeholders2_8E - _ZN40_INTERNAL_2fbd7d59_4_k_cu_490aa175_685654cuda3std6ranges3__45__cpo5ssizeE)
_ZN40_INTERNAL_2fbd7d59_4_k_cu_490aa175_685654cuda3std6ranges3__45__cpo5ssizeE:
	.zero		1
	.type		_ZN40_INTERNAL_2fbd7d59_4_k_cu_490aa175_685656thrust24THRUST_300001_SM_1000_NS12placeholders2_8E,@object
	.size		_ZN40_INTERNAL_2fbd7d59_4_k_cu_490aa175_685656thrust24THRUST_300001_SM_1000_NS12placeholders2_8E,(_ZN40_INTERNAL_2fbd7d59_4_k_cu_490aa175_685654cuda3std3__45__cpo5crendE - _ZN40_INTERNAL_2fbd7d59_4_k_cu_490aa175_685656thrust24THRUST_300001_SM_1000_NS12placeholders2_8E)
_ZN40_INTERNAL_2fbd7d59_4_k_cu_490aa175_685656thrust24THRUST_300001_SM_1000_NS12placeholders2_8E:
	.zero		1
	.type		_ZN40_INTERNAL_2fbd7d59_4_k_cu_490aa175_685654cuda3std3__45__cpo5crendE,@object
	.size		_ZN40_INTERNAL_2fbd7d59_4_k_cu_490aa175_685654cuda3std3__45__cpo5crendE,(_ZN40_INTERNAL_2fbd7d59_4_k_cu_490aa175_685654cuda3std6ranges3__45__cpo4prevE - _ZN40_INTERNAL_2fbd7d59_4_k_cu_490aa175_685654cuda3std3__45__cpo5crendE)
_ZN40_INTERNAL_2fbd7d59_4_k_cu_490aa175_685654cuda3std3__45__cpo5crendE:
	.zero		1
	.type		_ZN40_INTERNAL_2fbd7d59_4_k_cu_490aa175_685654cuda3std6ranges3__45__cpo4prevE,@object
	.size		_ZN40_INTERNAL_2fbd7d59_4_k_cu_490aa175_685654cuda3std6ranges3__45__cpo4prevE,(_ZN40_INTERNAL_2fbd7d59_4_k_cu_490aa175_685654cuda3std6ranges3__45__cpo9iter_moveE - _ZN40_INTERNAL_2fbd7d59_4_k_cu_490aa175_685654cuda3std6ranges3__45__cpo4prevE)
_ZN40_INTERNAL_2fbd7d59_4_k_cu_490aa175_685654cuda3std6ranges3__45__cpo4prevE:
	.zero		1
	.type		_ZN40_INTERNAL_2fbd7d59_4_k_cu_490aa175_685654cuda3std6ranges3__45__cpo9iter_moveE,@object
	.size		_ZN40_INTERNAL_2fbd7d59_4_k_cu_490aa175_685654cuda3std6ranges3__45__cpo9iter_moveE,(_ZN40_INTERNAL_2fbd7d59_4_k_cu_490aa175_685656thrust24THRUST_300001_SM_1000_NS6system6detail10sequential3seqE - _ZN40_INTERNAL_2fbd7d59_4_k_cu_490aa175_685654cuda3std6ranges3__45__cpo9iter_moveE)
_ZN40_INTERNAL_2fbd7d59_4_k_cu_490aa175_685654cuda3std6ranges3__45__cpo9iter_moveE:
	.zero		1
	.type		_ZN40_INTERNAL_2fbd7d59_4_k_cu_490aa175_685656thrust24THRUST_300001_SM_1000_NS6system6detail10sequential3seqE,@object
	.size		_ZN40_INTERNAL_2fbd7d59_4_k_cu_490aa175_685656thrust24THRUST_300001_SM_1000_NS6system6detail10sequential3seqE,(.L_31 - _ZN40_INTERNAL_2fbd7d59_4_k_cu_490aa175_685656thrust24THRUST_300001_SM_1000_NS6system6detail10sequential3seqE)
_ZN40_INTERNAL_2fbd7d59_4_k_cu_490aa175_685656thrust24THRUST_300001_SM_1000_NS6system6detail10sequential3seqE:
	.zero		1
.L_31:


//--------------------- .nv.constant0._ZN3cub18CUB_300001_SM_10006detail11EmptyKernelIvEEvv --------------------------
	.section	.nv.constant0._ZN3cub18CUB_300001_SM_10006detail11EmptyKernelIvEEvv,"a",@progbits
	.sectionflags	@""
	.align	4
.nv.constant0._ZN3cub18CUB_300001_SM_10006detail11EmptyKernelIvEEvv:
	.zero		896


//--------------------- SYMBOLS --------------------------

	.type		.nv.reservedSmem.offset0,@object
	.size		.nv.reservedSmem.offset0,0x4
